//
// Generated by NVIDIA NVVM Compiler
//
// Compiler Build ID: CL-36424714
// Cuda compilation tools, release 13.0, V13.0.88
// Based on NVVM 20.0.0
//

.version 9.0
.target sm_100
.address_size 64

	// .globl	_ZN3cub18CUB_300001_SM_10006detail11EmptyKernelIvEEvv
.global .align 1 .b8 _ZN41_INTERNAL_263a83fe_4_k_cu_f942d211_1360044cuda3std3__45__cpo5beginE[1];
.global .align 1 .b8 _ZN41_INTERNAL_263a83fe_4_k_cu_f942d211_1360044cuda3std3__45__cpo3endE[1];
.global .align 1 .b8 _ZN41_INTERNAL_263a83fe_4_k_cu_f942d211_1360044cuda3std3__45__cpo6cbeginE[1];
.global .align 1 .b8 _ZN41_INTERNAL_263a83fe_4_k_cu_f942d211_1360044cuda3std3__45__cpo4cendE[1];
.global .align 1 .b8 _ZN41_INTERNAL_263a83fe_4_k_cu_f942d211_1360044cuda3std3__45__cpo6rbeginE[1];
.global .align 1 .b8 _ZN41_INTERNAL_263a83fe_4_k_cu_f942d211_1360044cuda3std3__45__cpo4rendE[1];
.global .align 1 .b8 _ZN41_INTERNAL_263a83fe_4_k_cu_f942d211_1360044cuda3std3__45__cpo7crbeginE[1];
.global .align 1 .b8 _ZN41_INTERNAL_263a83fe_4_k_cu_f942d211_1360044cuda3std3__45__cpo5crendE[1];
.global .align 1 .b8 _ZN41_INTERNAL_263a83fe_4_k_cu_f942d211_1360044cuda3std3__443_GLOBAL__N__263a83fe_4_k_cu_f942d211_1360046ignoreE[1];
.global .align 1 .b8 _ZN41_INTERNAL_263a83fe_4_k_cu_f942d211_1360044cuda3std3__419piecewise_constructE[1];
.global .align 1 .b8 _ZN41_INTERNAL_263a83fe_4_k_cu_f942d211_1360044cuda3std3__48in_placeE[1];
.global .align 1 .b8 _ZN41_INTERNAL_263a83fe_4_k_cu_f942d211_1360044cuda3std3__420unreachable_sentinelE[1];
.global .align 1 .b8 _ZN41_INTERNAL_263a83fe_4_k_cu_f942d211_1360044cuda3std3__47nulloptE[1];
.global .align 1 .b8 _ZN41_INTERNAL_263a83fe_4_k_cu_f942d211_1360044cuda3std3__48unexpectE[1];
.global .align 1 .b8 _ZN41_INTERNAL_263a83fe_4_k_cu_f942d211_1360044cuda3std6ranges3__45__cpo4swapE[1];
.global .align 1 .b8 _ZN41_INTERNAL_263a83fe_4_k_cu_f942d211_1360044cuda3std6ranges3__45__cpo9iter_moveE[1];
.global .align 1 .b8 _ZN41_INTERNAL_263a83fe_4_k_cu_f942d211_1360044cuda3std6ranges3__45__cpo5beginE[1];
.global .align 1 .b8 _ZN41_INTERNAL_263a83fe_4_k_cu_f942d211_1360044cuda3std6ranges3__45__cpo3endE[1];
.global .align 1 .b8 _ZN41_INTERNAL_263a83fe_4_k_cu_f942d211_1360044cuda3std6ranges3__45__cpo6cbeginE[1];
.global .align 1 .b8 _ZN41_INTERNAL_263a83fe_4_k_cu_f942d211_1360044cuda3std6ranges3__45__cpo4cendE[1];
.global .align 1 .b8 _ZN41_INTERNAL_263a83fe_4_k_cu_f942d211_1360044cuda3std6ranges3__45__cpo7advanceE[1];
.global .align 1 .b8 _ZN41_INTERNAL_263a83fe_4_k_cu_f942d211_1360044cuda3std6ranges3__45__cpo9iter_swapE[1];
.global .align 1 .b8 _ZN41_INTERNAL_263a83fe_4_k_cu_f942d211_1360044cuda3std6ranges3__45__cpo4nextE[1];
.global .align 1 .b8 _ZN41_INTERNAL_263a83fe_4_k_cu_f942d211_1360044cuda3std6ranges3__45__cpo4prevE[1];
.global .align 1 .b8 _ZN41_INTERNAL_263a83fe_4_k_cu_f942d211_1360044cuda3std6ranges3__45__cpo4dataE[1];
.global .align 1 .b8 _ZN41_INTERNAL_263a83fe_4_k_cu_f942d211_1360044cuda3std6ranges3__45__cpo5cdataE[1];
.global .align 1 .b8 _ZN41_INTERNAL_263a83fe_4_k_cu_f942d211_1360044cuda3std6ranges3__45__cpo4sizeE[1];
.global .align 1 .b8 _ZN41_INTERNAL_263a83fe_4_k_cu_f942d211_1360044cuda3std6ranges3__45__cpo5ssizeE[1];
.global .align 1 .b8 _ZN41_INTERNAL_263a83fe_4_k_cu_f942d211_1360044cuda3std6ranges3__45__cpo8distanceE[1];
.global .align 1 .b8 _ZN41_INTERNAL_263a83fe_4_k_cu_f942d211_1360046thrust24THRUST_300001_SM_1000_NS6system6detail10sequential3seqE[1];
.global .align 1 .b8 _ZN41_INTERNAL_263a83fe_4_k_cu_f942d211_1360046thrust24THRUST_300001_SM_1000_NS12placeholders2_1E[1];
.global .align 1 .b8 _ZN41_INTERNAL_263a83fe_4_k_cu_f942d211_1360046thrust24THRUST_300001_SM_1000_NS12placeholders2_2E[1];
.global .align 1 .b8 _ZN41_INTERNAL_263a83fe_4_k_cu_f942d211_1360046thrust24THRUST_300001_SM_1000_NS12placeholders2_3E[1];
.global .align 1 .b8 _ZN41_INTERNAL_263a83fe_4_k_cu_f942d211_1360046thrust24THRUST_300001_SM_1000_NS12placeholders2_4E[1];
.global .align 1 .b8 _ZN41_INTERNAL_263a83fe_4_k_cu_f942d211_1360046thrust24THRUST_300001_SM_1000_NS12placeholders2_5E[1];
.global .align 1 .b8 _ZN41_INTERNAL_263a83fe_4_k_cu_f942d211_1360046thrust24THRUST_300001_SM_1000_NS12placeholders2_6E[1];
.global .align 1 .b8 _ZN41_INTERNAL_263a83fe_4_k_cu_f942d211_1360046thrust24THRUST_300001_SM_1000_NS12placeholders2_7E[1];
.global .align 1 .b8 _ZN41_INTERNAL_263a83fe_4_k_cu_f942d211_1360046thrust24THRUST_300001_SM_1000_NS12placeholders2_8E[1];
.global .align 1 .b8 _ZN41_INTERNAL_263a83fe_4_k_cu_f942d211_1360046thrust24THRUST_300001_SM_1000_NS12placeholders2_9E[1];
.global .align 1 .b8 _ZN41_INTERNAL_263a83fe_4_k_cu_f942d211_1360046thrust24THRUST_300001_SM_1000_NS12placeholders3_10E[1];

.visible .entry _ZN3cub18CUB_300001_SM_10006detail11EmptyKernelIvEEvv()
{


	ret;

}


// ===== COMPILED SASS (sm_100) =====

	.target	sm_100

	.elftype	@"ET_EXEC"


//--------------------- .note.nv.tkinfo           --------------------------
	.section	.note.nv.tkinfo,"",@"SHT_NOTE"
	.sectionflags	@"SHF_NOTE_NV_TKINFO"
	.tkinfo
        /*0018*/ 	.word	0x00000002
        /*0030*/ 	.string	""
        /*0030*/ 	.string	"ptxas"
        /*0030*/ 	.string	"Cuda compilation tools, release 13.0, V13.0.88"
        /*0030*/ 	.string	"Build cuda_13.0.r13.0/compiler.36424714_0"
        /*0030*/ 	.string	"-arch sm_100 -m 64 "



//--------------------- .note.nv.cuinfo           --------------------------
	.section	.note.nv.cuinfo,"",@"SHT_NOTE"
	.sectionflags	@"SHF_NOTE_NV_CUINFO"
        /*0018*/ 	.short	0x0002
        /*001a*/ 	.short	0x0064
        /*001c*/ 	.short	0x0082
	.zero		2


//--------------------- .nv.info                  --------------------------
	.section	.nv.info,"",@"SHT_CUDA_INFO"
	.align	4


	//----- nvinfo : EIATTR_REGCOUNT
	.align		4
        /*0000*/ 	.byte	0x04, 0x2f
        /*0002*/ 	.short	(.L_41 - .L_40)
	.align		4
.L_40:
        /*0004*/ 	.word	index@(_ZN3cub18CUB_300001_SM_10006detail11EmptyKernelIvEEvv)
        /*0008*/ 	.word	0x00000004


	//----- nvinfo : EIATTR_FRAME_SIZE
	.align		4
.L_41:
        /*000c*/ 	.byte	0x04, 0x11
        /*000e*/ 	.short	(.L_43 - .L_42)
	.align		4
.L_42:
        /*0010*/ 	.word	index@(_ZN3cub18CUB_300001_SM_10006detail11EmptyKernelIvEEvv)
        /*0014*/ 	.word	0x00000000


	//----- nvinfo : EIATTR_MIN_STACK_SIZE
	.align		4
.L_43:
        /*0018*/ 	.byte	0x04, 0x12
        /*001a*/ 	.short	(.L_45 - .L_44)
	.align		4
.L_44:
        /*001c*/ 	.word	index@(_ZN3cub18CUB_300001_SM_10006detail11EmptyKernelIvEEvv)
        /*0020*/ 	.word	0x00000000
.L_45:


//--------------------- .nv.compat                --------------------------
	.section	.nv.compat,"",@"SHT_CUDA_COMPAT_INFO"
	.align	4
        /*0000*/ 	.byte	0x02, 0x09, 0x00, 0x00, 0x02, 0x02, 0x01, 0x00, 0x02, 0x05, 0x05, 0x00, 0x03, 0x07, 0x01, 0x01
        /*0010*/ 	.byte	0x02, 0x03, 0x00, 0x00, 0x02, 0x06, 0x01, 0x00, 0x04, 0x0b, 0x08, 0x00, 0x09, 0x00, 0x00, 0x00
        /*0020*/ 	.byte	0x00, 0x00, 0x00, 0x00


//--------------------- .nv.info._ZN3cub18CUB_300001_SM_10006detail11EmptyKernelIvEEvv --------------------------
	.section	.nv.info._ZN3cub18CUB_300001_SM_10006detail11EmptyKernelIvEEvv,"",@"SHT_CUDA_INFO"
	.sectionflags	@""
	.align	4


	//----- nvinfo : EIATTR_CUDA_API_VERSION
	.align		4
        /*0000*/ 	.byte	0x04, 0x37
        /*0002*/ 	.short	(.L_47 - .L_46)
.L_46:
        /*0004*/ 	.word	0x00000082


	//----- nvinfo : EIATTR_SPARSE_MMA_MASK
	.align		4
.L_47:
        /*0008*/ 	.byte	0x03, 0x50
        /*000a*/ 	.short	0x0000


	//----- nvinfo : EIATTR_MAXREG_COUNT
	.align		4
        /*000c*/ 	.byte	0x03, 0x1b
        /*000e*/ 	.short	0x00ff


	//----- nvinfo : EIATTR_MERCURY_ISA_VERSION
	.align		4
        /*0010*/ 	.byte	0x03, 0x5f
        /*0012*/ 	.short	0x0101


	//----- nvinfo : EIATTR_VRC_CTA_INIT_COUNT
	.align		4
        /*0014*/ 	.byte	0x02, 0x4a
	.zero		1
	.zero		1


	//----- nvinfo : EIATTR_EXIT_INSTR_OFFSETS
	.align		4
        /*0018*/ 	.byte	0x04, 0x1c
        /*001a*/ 	.short	(.L_49 - .L_48)


	//   ....[0]....
.L_48:
        /*001c*/ 	.word	0x00000010


	//----- nvinfo : EIATTR_SW_WAR
	.align		4
.L_49:
        /*0020*/ 	.byte	0x04, 0x36
        /*0022*/ 	.short	(.L_51 - .L_50)
.L_50:
        /*0024*/ 	.word	0x00000008
.L_51:


//--------------------- .nv.callgraph             --------------------------
	.section	.nv.callgraph,"",@"SHT_CUDA_CALLGRAPH"
	.align	4
	.sectionentsize	8
	.align		4
        /*0000*/ 	.word	0x00000000
	.align		4
        /*0004*/ 	.word	0xffffffff
	.align		4
        /*0008*/ 	.word	0x00000000
	.align		4
        /*000c*/ 	.word	0xfffffffe
	.align		4
        /*0010*/ 	.word	0x00000000
	.align		4
        /*0014*/ 	.word	0xfffffffd
	.align		4
        /*0018*/ 	.word	0x00000000
	.align		4
        /*001c*/ 	.word	0xfffffffc


//--------------------- .nv.constant4             --------------------------
	.section	.nv.constant4,"a",@progbits
	.align	8
	.align		8
.nv.constant4:
        /*0000*/ 	.dword	_ZN41_INTERNAL_263a83fe_4_k_cu_f942d211_1363744cuda3std3__45__cpo5beginE
	.align		8
        /*0008*/ 	.dword	_ZN41_INTERNAL_263a83fe_4_k_cu_f942d211_1363744cuda3std3__45__cpo3endE
	.align		8
        /*0010*/ 	.dword	_ZN41_INTERNAL_263a83fe_4_k_cu_f942d211_1363744cuda3std3__45__cpo6cbeginE
	.align		8
        /*0018*/ 	.dword	_ZN41_INTERNAL_263a83fe_4_k_cu_f942d211_1363744cuda3std3__45__cpo4cendE
	.align		8
        /*0020*/ 	.dword	_ZN41_INTERNAL_263a83fe_4_k_cu_f942d211_1363744cuda3std3__45__cpo6rbeginE
	.align		8
        /*0028*/ 	.dword	_ZN41_INTERNAL_263a83fe_4_k_cu_f942d211_1363744cuda3std3__45__cpo4rendE
	.align		8
        /*0030*/ 	.dword	_ZN41_INTERNAL_263a83fe_4_k_cu_f942d211_1363744cuda3std3__45__cpo7crbeginE
	.align		8
        /*0038*/ 	.dword	_ZN41_INTERNAL_263a83fe_4_k_cu_f942d211_1363744cuda3std3__45__cpo5crendE
	.align		8
        /*0040*/ 	.dword	_ZN41_INTERNAL_263a83fe_4_k_cu_f942d211_1363744cuda3std3__443_GLOBAL__N__263a83fe_4_k_cu_f942d211_1363746ignoreE
	.align		8
        /*0048*/ 	.dword	_ZN41_INTERNAL_263a83fe_4_k_cu_f942d211_1363744cuda3std3__419piecewise_constructE
	.align		8
        /*0050*/ 	.dword	_ZN41_INTERNAL_263a83fe_4_k_cu_f942d211_1363744cuda3std3__48in_placeE
	.align		8
        /*0058*/ 	.dword	_ZN41_INTERNAL_263a83fe_4_k_cu_f942d211_1363744cuda3std3__420unreachable_sentinelE
	.align		8
        /*0060*/ 	.dword	_ZN41_INTERNAL_263a83fe_4_k_cu_f942d211_1363744cuda3std3__47nulloptE
	.align		8
        /*0068*/ 	.dword	_ZN41_INTERNAL_263a83fe_4_k_cu_f942d211_1363744cuda3std3__48unexpectE
	.align		8
        /*0070*/ 	.dword	_ZN41_INTERNAL_263a83fe_4_k_cu_f942d211_1363744cuda3std6ranges3__45__cpo4swapE
	.align		8
        /*0078*/ 	.dword	_ZN41_INTERNAL_263a83fe_4_k_cu_f942d211_1363744cuda3std6ranges3__45__cpo9iter_moveE
	.align		8
        /*0080*/ 	.dword	_ZN41_INTERNAL_263a83fe_4_k_cu_f942d211_1363744cuda3std6ranges3__45__cpo5beginE
	.align		8
        /*0088*/ 	.dword	_ZN41_INTERNAL_263a83fe_4_k_cu_f942d211_1363744cuda3std6ranges3__45__cpo3endE
	.align		8
        /*0090*/ 	.dword	_ZN41_INTERNAL_263a83fe_4_k_cu_f942d211_1363744cuda3std6ranges3__45__cpo6cbeginE
	.align		8
        /*0098*/ 	.dword	_ZN41_INTERNAL_263a83fe_4_k_cu_f942d211_1363744cuda3std6ranges3__45__cpo4cendE
	.align		8
        /*00a0*/ 	.dword	_ZN41_INTERNAL_263a83fe_4_k_cu_f942d211_1363744cuda3std6ranges3__45__cpo7advanceE
	.align		8
        /*00a8*/ 	.dword	_ZN41_INTERNAL_263a83fe_4_k_cu_f942d211_1363744cuda3std6ranges3__45__cpo9iter_swapE
	.align		8
        /*00b0*/ 	.dword	_ZN41_INTERNAL_263a83fe_4_k_cu_f942d211_1363744cuda3std6ranges3__45__cpo4nextE
	.align		8
        /*00b8*/ 	.dword	_ZN41_INTERNAL_263a83fe_4_k_cu_f942d211_1363744cuda3std6ranges3__45__cpo4prevE
	.align		8
        /*00c0*/ 	.dword	_ZN41_INTERNAL_263a83fe_4_k_cu_f942d211_1363744cuda3std6ranges3__45__cpo4dataE
	.align		8
        /*00c8*/ 	.dword	_ZN41_INTERNAL_263a83fe_4_k_cu_f942d211_1363744cuda3std6ranges3__45__cpo5cdataE
	.align		8
        /*00d0*/ 	.dword	_ZN41_INTERNAL_263a83fe_4_k_cu_f942d211_1363744cuda3std6ranges3__45__cpo4sizeE
	.align		8
        /*00d8*/ 	.dword	_ZN41_INTERNAL_263a83fe_4_k_cu_f942d211_1363744cuda3std6ranges3__45__cpo5ssizeE
	.align		8
        /*00e0*/ 	.dword	_ZN41_INTERNAL_263a83fe_4_k_cu_f942d211_1363744cuda3std6ranges3__45__cpo8distanceE
	.align		8
        /*00e8*/ 	.dword	_ZN41_INTERNAL_263a83fe_4_k_cu_f942d211_1363746thrust24THRUST_300001_SM_1000_NS6system6detail10sequential3seqE
	.align		8
        /*00f0*/ 	.dword	_ZN41_INTERNAL_263a83fe_4_k_cu_f942d211_1363746thrust24THRUST_300001_SM_1000_NS12placeholders2_1E
	.align		8
        /*00f8*/ 	.dword	_ZN41_INTERNAL_263a83fe_4_k_cu_f942d211_1363746thrust24THRUST_300001_SM_1000_NS12placeholders2_2E
	.align		8
        /*0100*/ 	.dword	_ZN41_INTERNAL_263a83fe_4_k_cu_f942d211_1363746thrust24THRUST_300001_SM_1000_NS12placeholders2_3E
	.align		8
        /*0108*/ 	.dword	_ZN41_INTERNAL_263a83fe_4_k_cu_f942d211_1363746thrust24THRUST_300001_SM_1000_NS12placeholders2_4E
	.align		8
        /*0110*/ 	.dword	_ZN41_INTERNAL_263a83fe_4_k_cu_f942d211_1363746thrust24THRUST_300001_SM_1000_NS12placeholders2_5E
	.align		8
        /*0118*/ 	.dword	_ZN41_INTERNAL_263a83fe_4_k_cu_f942d211_1363746thrust24THRUST_300001_SM_1000_NS12placeholders2_6E
	.align		8
        /*0120*/ 	.dword	_ZN41_INTERNAL_263a83fe_4_k_cu_f942d211_1363746thrust24THRUST_300001_SM_1000_NS12placeholders2_7E
	.align		8
        /*0128*/ 	.dword	_ZN41_INTERNAL_263a83fe_4_k_cu_f942d211_1363746thrust24THRUST_300001_SM_1000_NS12placeholders2_8E
	.align		8
        /*0130*/ 	.dword	_ZN41_INTERNAL_263a83fe_4_k_cu_f942d211_1363746thrust24THRUST_300001_SM_1000_NS12placeholders2_9E
	.align		8
        /*0138*/ 	.dword	_ZN41_INTERNAL_263a83fe_4_k_cu_f942d211_1363746thrust24THRUST_300001_SM_1000_NS12placeholders3_10E


//--------------------- .text._ZN3cub18CUB_300001_SM_10006detail11EmptyKernelIvEEvv --------------------------
	.section	.text._ZN3cub18CUB_300001_SM_10006detail11EmptyKernelIvEEvv,"ax",@progbits
	.align	128
        .global         _ZN3cub18CUB_300001_SM_10006detail11EmptyKernelIvEEvv
        .type           _ZN3cub18CUB_300001_SM_10006detail11EmptyKernelIvEEvv,@function
        .size           _ZN3cub18CUB_300001_SM_10006detail11EmptyKernelIvEEvv,(.L_x_1 - _ZN3cub18CUB_300001_SM_10006detail11EmptyKernelIvEEvv)
        .other          _ZN3cub18CUB_300001_SM_10006detail11EmptyKernelIvEEvv,@"STO_CUDA_ENTRY STV_DEFAULT"
_ZN3cub18CUB_300001_SM_10006detail11EmptyKernelIvEEvv:
.text._ZN3cub18CUB_300001_SM_10006detail11EmptyKernelIvEEvv:
[----:B------:R-:W-:Y:S01]  /*0000*/  LDC R1, c[0x0][0x37c] ;  /* 0x0000df00ff017b82 */ /* 0x000fe20000000800 */
[----:B------:R-:W-:Y:S05]  /*0010*/  EXIT ;  /* 0x000000000000794d */ /* 0x000fea0003800000 */
.L_x_0:
[----:B------:R-:W-:-:S00]  /*0020*/  BRA `(.L_x_0) ;  /* 0xfffffffc00fc7947 */ /* 0x000fc0000383ffff */
[----:B------:R-:W-:-:S00]  /*0030*/  NOP ;  /* 0x0000000000007918 */ /* 0x000fc00000000000 */
        /* <DEDUP_REMOVED lines=12> */
.L_x_1:


//--------------------- .nv.shared.reserved.0     --------------------------
	.section	.nv.shared.reserved.0,"aw",@nobits
	.weak		__nv_reservedSMEM_offset_0_alias
	.size		__nv_reservedSMEM_offset_0_alias, 0, 64
	.other		__nv_reservedSMEM_offset_0_alias,@"STO_CUDA_RESERVED_SHARED STV_DEFAULT"
__nv_reservedSMEM_offset_0_alias:
	.zero		0
	.zero		64


//--------------------- .nv.global                --------------------------
	.section	.nv.global,"aw",@nobits
.nv.global:
	.type		_ZN41_INTERNAL_263a83fe_4_k_cu_f942d211_1363746thrust24THRUST_300001_SM_1000_NS12placeholders2_5E,@object
	.size		_ZN41_INTERNAL_263a83fe_4_k_cu_f942d211_1363746thrust24THRUST_300001_SM_1000_NS12placeholders2_5E,(_ZN41_INTERNAL_263a83fe_4_k_cu_f942d211_1363744cuda3std3__45__cpo6cbeginE - _ZN41_INTERNAL_263a83fe_4_k_cu_f942d211_1363746thrust24THRUST_300001_SM_1000_NS12placeholders2_5E)
_ZN41_INTERNAL_263a83fe_4_k_cu_f942d211_1363746thrust24THRUST_300001_SM_1000_NS12placeholders2_5E:
	.zero		1
	.type		_ZN41_INTERNAL_263a83fe_4_k_cu_f942d211_1363744cuda3std3__45__cpo6cbeginE,@object
	.size		_ZN41_INTERNAL_263a83fe_4_k_cu_f942d211_1363744cuda3std3__45__cpo6cbeginE,(_ZN41_INTERNAL_263a83fe_4_k_cu_f942d211_1363744cuda3std6ranges3__45__cpo6cbeginE - _ZN41_INTERNAL_263a83fe_4_k_cu_f942d211_1363744cuda3std3__45__cpo6cbeginE)
_ZN41_INTERNAL_263a83fe_4_k_cu_f942d211_1363744cuda3std3__45__cpo6cbeginE:
	.zero		1
	.type		_ZN41_INTERNAL_263a83fe_4_k_cu_f942d211_1363744cuda3std6ranges3__45__cpo6cbeginE,@object
	.size		_ZN41_INTERNAL_263a83fe_4_k_cu_f942d211_1363744cuda3std6ranges3__45__cpo6cbeginE,(_ZN41_INTERNAL_263a83fe_4_k_cu_f942d211_1363744cuda3std3__48in_placeE - _ZN41_INTERNAL_263a83fe_4_k_cu_f942d211_1363744cuda3std6ranges3__45__cpo6cbeginE)
_ZN41_INTERNAL_263a83fe_4_k_cu_f942d211_1363744cuda3std6ranges3__45__cpo6cbeginE:
	.zero		1
	.type		_ZN41_INTERNAL_263a83fe_4_k_cu_f942d211_1363744cuda3std3__48in_placeE,@object
	.size		_ZN41_INTERNAL_263a83fe_4_k_cu_f942d211_1363744cuda3std3__48in_placeE,(_ZN41_INTERNAL_263a83fe_4_k_cu_f942d211_1363744cuda3std6ranges3__45__cpo4sizeE - _ZN41_INTERNAL_263a83fe_4_k_cu_f942d211_1363744cuda3std3__48in_placeE)
_ZN41_INTERNAL_263a83fe_4_k_cu_f942d211_1363744cuda3std3__48in_placeE:
	.zero		1
	.type		_ZN41_INTERNAL_263a83fe_4_k_cu_f942d211_1363744cuda3std6ranges3__45__cpo4sizeE,@object
	.size		_ZN41_INTERNAL_263a83fe_4_k_cu_f942d211_1363744cuda3std6ranges3__45__cpo4sizeE,(_ZN41_INTERNAL_263a83fe_4_k_cu_f942d211_1363746thrust24THRUST_300001_SM_1000_NS12placeholders2_9E - _ZN41_INTERNAL_263a83fe_4_k_cu_f942d211_1363744cuda3std6ranges3__45__cpo4sizeE)
_ZN41_INTERNAL_263a83fe_4_k_cu_f942d211_1363744cuda3std6ranges3__45__cpo4sizeE:
	.zero		1
	.type		_ZN41_INTERNAL_263a83fe_4_k_cu_f942d211_1363746thrust24THRUST_300001_SM_1000_NS12placeholders2_9E,@object
	.size		_ZN41_INTERNAL_263a83fe_4_k_cu_f942d211_1363746thrust24THRUST_300001_SM_1000_NS12placeholders2_9E,(_ZN41_INTERNAL_263a83fe_4_k_cu_f942d211_1363744cuda3std3__45__cpo7crbeginE - _ZN41_INTERNAL_263a83fe_4_k_cu_f942d211_1363746thrust24THRUST_300001_SM_1000_NS12placeholders2_9E)
_ZN41_INTERNAL_263a83fe_4_k_cu_f942d211_1363746thrust24THRUST_300001_SM_1000_NS12placeholders2_9E:
	.zero		1
	.type		_ZN41_INTERNAL_263a83fe_4_k_cu_f942d211_1363744cuda3std3__45__cpo7crbeginE,@object
	.size		_ZN41_INTERNAL_263a83fe_4_k_cu_f942d211_1363744cuda3std3__45__cpo7crbeginE,(_ZN41_INTERNAL_263a83fe_4_k_cu_f942d211_1363744cuda3std6ranges3__45__cpo4nextE - _ZN41_INTERNAL_263a83fe_4_k_cu_f942d211_1363744cuda3std3__45__cpo7crbeginE)
_ZN41_INTERNAL_263a83fe_4_k_cu_f942d211_1363744cuda3std3__45__cpo7crbeginE:
	.zero		1
	.type		_ZN41_INTERNAL_263a83fe_4_k_cu_f942d211_1363744cuda3std6ranges3__45__cpo4nextE,@object
	.size		_ZN41_INTERNAL_263a83fe_4_k_cu_f942d211_1363744cuda3std6ranges3__45__cpo4nextE,(_ZN41_INTERNAL_263a83fe_4_k_cu_f942d211_1363744cuda3std6ranges3__45__cpo4swapE - _ZN41_INTERNAL_263a83fe_4_k_cu_f942d211_1363744cuda3std6ranges3__45__cpo4nextE)
_ZN41_INTERNAL_263a83fe_4_k_cu_f942d211_1363744cuda3std6ranges3__45__cpo4nextE:
	.zero		1
	.type		_ZN41_INTERNAL_263a83fe_4_k_cu_f942d211_1363744cuda3std6ranges3__45__cpo4swapE,@object
	.size		_ZN41_INTERNAL_263a83fe_4_k_cu_f942d211_1363744cuda3std6ranges3__45__cpo4swapE,(_ZN41_INTERNAL_263a83fe_4_k_cu_f942d211_1363746thrust24THRUST_300001_SM_1000_NS12placeholders2_1E - _ZN41_INTERNAL_263a83fe_4_k_cu_f942d211_1363744cuda3std6ranges3__45__cpo4swapE)
_ZN41_INTERNAL_263a83fe_4_k_cu_f942d211_1363744cuda3std6ranges3__45__cpo4swapE:
	.zero		1
	.type		_ZN41_INTERNAL_263a83fe_4_k_cu_f942d211_1363746thrust24THRUST_300001_SM_1000_NS12placeholders2_1E,@object
	.size		_ZN41_INTERNAL_263a83fe_4_k_cu_f942d211_1363746thrust24THRUST_300001_SM_1000_NS12placeholders2_1E,(_ZN41_INTERNAL_263a83fe_4_k_cu_f942d211_1363746thrust24THRUST_300001_SM_1000_NS12placeholders2_3E - _ZN41_INTERNAL_263a83fe_4_k_cu_f942d211_1363746thrust24THRUST_300001_SM_1000_NS12placeholders2_1E)
_ZN41_INTERNAL_263a83fe_4_k_cu_f942d211_1363746thrust24THRUST_300001_SM_1000_NS12placeholders2_1E:
	.zero		1
	.type		_ZN41_INTERNAL_263a83fe_4_k_cu_f942d211_1363746thrust24THRUST_300001_SM_1000_NS12placeholders2_3E,@object
	.size		_ZN41_INTERNAL_263a83fe_4_k_cu_f942d211_1363746thrust24THRUST_300001_SM_1000_NS12placeholders2_3E,(_ZN41_INTERNAL_263a83fe_4_k_cu_f942d211_1363744cuda3std3__45__cpo5beginE - _ZN41_INTERNAL_263a83fe_4_k_cu_f942d211_1363746thrust24THRUST_300001_SM_1000_NS12placeholders2_3E)
_ZN41_INTERNAL_263a83fe_4_k_cu_f942d211_1363746thrust24THRUST_300001_SM_1000_NS12placeholders2_3E:
	.zero		1
	.type		_ZN41_INTERNAL_263a83fe_4_k_cu_f942d211_1363744cuda3std3__45__cpo5beginE,@object
	.size		_ZN41_INTERNAL_263a83fe_4_k_cu_f942d211_1363744cuda3std3__45__cpo5beginE,(_ZN41_INTERNAL_263a83fe_4_k_cu_f942d211_1363744cuda3std6ranges3__45__cpo5beginE - _ZN41_INTERNAL_263a83fe_4_k_cu_f942d211_1363744cuda3std3__45__cpo5beginE)
_ZN41_INTERNAL_263a83fe_4_k_cu_f942d211_1363744cuda3std3__45__cpo5beginE:
	.zero		1
	.type		_ZN41_INTERNAL_263a83fe_4_k_cu_f942d211_1363744cuda3std6ranges3__45__cpo5beginE,@object
	.size		_ZN41_INTERNAL_263a83fe_4_k_cu_f942d211_1363744cuda3std6ranges3__45__cpo5beginE,(_ZN41_INTERNAL_263a83fe_4_k_cu_f942d211_1363744cuda3std3__443_GLOBAL__N__263a83fe_4_k_cu_f942d211_1363746ignoreE - _ZN41_INTERNAL_263a83fe_4_k_cu_f942d211_1363744cuda3std6ranges3__45__cpo5beginE)
_ZN41_INTERNAL_263a83fe_4_k_cu_f942d211_1363744cuda3std6ranges3__45__cpo5beginE:
	.zero		1
	.type		_ZN41_INTERNAL_263a83fe_4_k_cu_f942d211_1363744cuda3std3__443_GLOBAL__N__263a83fe_4_k_cu_f942d211_1363746ignoreE,@object
	.size		_ZN41_INTERNAL_263a83fe_4_k_cu_f942d211_1363744cuda3std3__443_GLOBAL__N__263a83fe_4_k_cu_f942d211_1363746ignoreE,(_ZN41_INTERNAL_263a83fe_4_k_cu_f942d211_1363744cuda3std6ranges3__45__cpo4dataE - _ZN41_INTERNAL_263a83fe_4_k_cu_f942d211_1363744cuda3std3__443_GLOBAL__N__263a83fe_4_k_cu_f942d211_1363746ignoreE)
_ZN41_INTERNAL_263a83fe_4_k_cu_f942d211_1363744cuda3std3__443_GLOBAL__N__263a83fe_4_k_cu_f942d211_1363746ignoreE:
	.zero		1
	.type		_ZN41_INTERNAL_263a83fe_4_k_cu_f942d211_1363744cuda3std6ranges3__45__cpo4dataE,@object
	.size		_ZN41_INTERNAL_263a83fe_4_k_cu_f942d211_1363744cuda3std6ranges3__45__cpo4dataE,(_ZN41_INTERNAL_263a83fe_4_k_cu_f942d211_1363746thrust24THRUST_300001_SM_1000_NS12placeholders2_7E - _ZN41_INTERNAL_263a83fe_4_k_cu_f942d211_1363744cuda3std6ranges3__45__cpo4dataE)
_ZN41_INTERNAL_263a83fe_4_k_cu_f942d211_1363744cuda3std6ranges3__45__cpo4dataE:
	.zero		1
	.type		_ZN41_INTERNAL_263a83fe_4_k_cu_f942d211_1363746thrust24THRUST_300001_SM_1000_NS12placeholders2_7E,@object
	.size		_ZN41_INTERNAL_263a83fe_4_k_cu_f942d211_1363746thrust24THRUST_300001_SM_1000_NS12placeholders2_7E,(_ZN41_INTERNAL_263a83fe_4_k_cu_f942d211_1363744cuda3std3__45__cpo6rbeginE - _ZN41_INTERNAL_263a83fe_4_k_cu_f942d211_1363746thrust24THRUST_300001_SM_1000_NS12placeholders2_7E)
_ZN41_INTERNAL_263a83fe_4_k_cu_f942d211_1363746thrust24THRUST_300001_SM_1000_NS12placeholders2_7E:
	.zero		1
	.type		_ZN41_INTERNAL_263a83fe_4_k_cu_f942d211_1363744cuda3std3__45__cpo6rbeginE,@object
	.size		_ZN41_INTERNAL_263a83fe_4_k_cu_f942d211_1363744cuda3std3__45__cpo6rbeginE,(_ZN41_INTERNAL_263a83fe_4_k_cu_f942d211_1363744cuda3std6ranges3__45__cpo7advanceE - _ZN41_INTERNAL_263a83fe_4_k_cu_f942d211_1363744cuda3std3__45__cpo6rbeginE)
_ZN41_INTERNAL_263a83fe_4_k_cu_f942d211_1363744cuda3std3__45__cpo6rbeginE:
	.zero		1
	.type		_ZN41_INTERNAL_263a83fe_4_k_cu_f942d211_1363744cuda3std6ranges3__45__cpo7advanceE,@object
	.size		_ZN41_INTERNAL_263a83fe_4_k_cu_f942d211_1363744cuda3std6ranges3__45__cpo7advanceE,(_ZN41_INTERNAL_263a83fe_4_k_cu_f942d211_1363744cuda3std3__47nulloptE - _ZN41_INTERNAL_263a83fe_4_k_cu_f942d211_1363744cuda3std6ranges3__45__cpo7advanceE)
_ZN41_INTERNAL_263a83fe_4_k_cu_f942d211_1363744cuda3std6ranges3__45__cpo7advanceE:
	.zero		1
	.type		_ZN41_INTERNAL_263a83fe_4_k_cu_f942d211_1363744cuda3std3__47nulloptE,@object
	.size		_ZN41_INTERNAL_263a83fe_4_k_cu_f942d211_1363744cuda3std3__47nulloptE,(_ZN41_INTERNAL_263a83fe_4_k_cu_f942d211_1363744cuda3std6ranges3__45__cpo8distanceE - _ZN41_INTERNAL_263a83fe_4_k_cu_f942d211_1363744cuda3std3__47nulloptE)
_ZN41_INTERNAL_263a83fe_4_k_cu_f942d211_1363744cuda3std3__47nulloptE:
	.zero		1
	.type		_ZN41_INTERNAL_263a83fe_4_k_cu_f942d211_1363744cuda3std6ranges3__45__cpo8distanceE,@object
	.size		_ZN41_INTERNAL_263a83fe_4_k_cu_f942d211_1363744cuda3std6ranges3__45__cpo8distanceE,(_ZN41_INTERNAL_263a83fe_4_k_cu_f942d211_1363746thrust24THRUST_300001_SM_1000_NS12placeholders2_6E - _ZN41_INTERNAL_263a83fe_4_k_cu_f942d211_1363744cuda3std6ranges3__45__cpo8distanceE)
_ZN41_INTERNAL_263a83fe_4_k_cu_f942d211_1363744cuda3std6ranges3__45__cpo8distanceE:
	.zero		1
	.type		_ZN41_INTERNAL_263a83fe_4_k_cu_f942d211_1363746thrust24THRUST_300001_SM_1000_NS12placeholders2_6E,@object
	.size		_ZN41_INTERNAL_263a83fe_4_k_cu_f942d211_1363746thrust24THRUST_300001_SM_1000_NS12placeholders2_6E,(_ZN41_INTERNAL_263a83fe_4_k_cu_f942d211_1363744cuda3std3__45__cpo4cendE - _ZN41_INTERNAL_263a83fe_4_k_cu_f942d211_1363746thrust24THRUST_300001_SM_1000_NS12placeholders2_6E)
_ZN41_INTERNAL_263a83fe_4_k_cu_f942d211_1363746thrust24THRUST_300001_SM_1000_NS12placeholders2_6E:
	.zero		1
	.type		_ZN41_INTERNAL_263a83fe_4_k_cu_f942d211_1363744cuda3std3__45__cpo4cendE,@object
	.size		_ZN41_INTERNAL_263a83fe_4_k_cu_f942d211_1363744cuda3std3__45__cpo4cendE,(_ZN41_INTERNAL_263a83fe_4_k_cu_f942d211_1363744cuda3std6ranges3__45__cpo4cendE - _ZN41_INTERNAL_263a83fe_4_k_cu_f942d211_1363744cuda3std3__45__cpo4cendE)
_ZN41_INTERNAL_263a83fe_4_k_cu_f942d211_1363744cuda3std3__45__cpo4cendE:
	.zero		1
	.type		_ZN41_INTERNAL_263a83fe_4_k_cu_f942d211_1363744cuda3std6ranges3__45__cpo4cendE,@object
	.size		_ZN41_INTERNAL_263a83fe_4_k_cu_f942d211_1363744cuda3std6ranges3__45__cpo4cendE,(_ZN41_INTERNAL_263a83fe_4_k_cu_f942d211_1363744cuda3std3__420unreachable_sentinelE - _ZN41_INTERNAL_263a83fe_4_k_cu_f942d211_1363744cuda3std6ranges3__45__cpo4cendE)
_ZN41_INTERNAL_263a83fe_4_k_cu_f942d211_1363744cuda3std6ranges3__45__cpo4cendE:
	.zero		1
	.type		_ZN41_INTERNAL_263a83fe_4_k_cu_f942d211_1363744cuda3std3__420unreachable_sentinelE,@object
	.size		_ZN41_INTERNAL_263a83fe_4_k_cu_f942d211_1363744cuda3std3__420unreachable_sentinelE,(_ZN41_INTERNAL_263a83fe_4_k_cu_f942d211_1363744cuda3std6ranges3__45__cpo5ssizeE - _ZN41_INTERNAL_263a83fe_4_k_cu_f942d211_1363744cuda3std3__420unreachable_sentinelE)
_ZN41_INTERNAL_263a83fe_4_k_cu_f942d211_1363744cuda3std3__420unreachable_sentinelE:
	.zero		1
	.type		_ZN41_INTERNAL_263a83fe_4_k_cu_f942d211_1363744cuda3std6ranges3__45__cpo5ssizeE,@object
	.size		_ZN41_INTERNAL_263a83fe_4_k_cu_f942d211_1363744cuda3std6ranges3__45__cpo5ssizeE,(_ZN41_INTERNAL_263a83fe_4_k_cu_f942d211_1363746thrust24THRUST_300001_SM_1000_NS12placeholders3_10E - _ZN41_INTERNAL_263a83fe_4_k_cu_f942d211_1363744cuda3std6ranges3__45__cpo5ssizeE)
_ZN41_INTERNAL_263a83fe_4_k_cu_f942d211_1363744cuda3std6ranges3__45__cpo5ssizeE:
	.zero		1
	.type		_ZN41_INTERNAL_263a83fe_4_k_cu_f942d211_1363746thrust24THRUST_300001_SM_1000_NS12placeholders3_10E,@object
	.size		_ZN41_INTERNAL_263a83fe_4_k_cu_f942d211_1363746thrust24THRUST_300001_SM_1000_NS12placeholders3_10E,(_ZN41_INTERNAL_263a83fe_4_k_cu_f942d211_1363744cuda3std3__45__cpo5crendE - _ZN41_INTERNAL_263a83fe_4_k_cu_f942d211_1363746thrust24THRUST_300001_SM_1000_NS12placeholders3_10E)
_ZN41_INTERNAL_263a83fe_4_k_cu_f942d211_1363746thrust24THRUST_300001_SM_1000_NS12placeholders3_10E:
	.zero		1
	.type		_ZN41_INTERNAL_263a83fe_4_k_cu_f942d211_1363744cuda3std3__45__cpo5crendE,@object
	.size		_ZN41_INTERNAL_263a83fe_4_k_cu_f942d211_1363744cuda3std3__45__cpo5crendE,(_ZN41_INTERNAL_263a83fe_4_k_cu_f942d211_1363744cuda3std6ranges3__45__cpo4prevE - _ZN41_INTERNAL_263a83fe_4_k_cu_f942d211_1363744cuda3std3__45__cpo5crendE)
_ZN41_INTERNAL_263a83fe_4_k_cu_f942d211_1363744cuda3std3__45__cpo5crendE:
	.zero		1
	.type		_ZN41_INTERNAL_263a83fe_4_k_cu_f942d211_1363744cuda3std6ranges3__45__cpo4prevE,@object
	.size		_ZN41_INTERNAL_263a83fe_4_k_cu_f942d211_1363744cuda3std6ranges3__45__cpo4prevE,(_ZN41_INTERNAL_263a83fe_4_k_cu_f942d211_1363744cuda3std6ranges3__45__cpo9iter_moveE - _ZN41_INTERNAL_263a83fe_4_k_cu_f942d211_1363744cuda3std6ranges3__45__cpo4prevE)
_ZN41_INTERNAL_263a83fe_4_k_cu_f942d211_1363744cuda3std6ranges3__45__cpo4prevE:
	.zero		1
	.type		_ZN41_INTERNAL_263a83fe_4_k_cu_f942d211_1363744cuda3std6ranges3__45__cpo9iter_moveE,@object
	.size		_ZN41_INTERNAL_263a83fe_4_k_cu_f942d211_1363744cuda3std6ranges3__45__cpo9iter_moveE,(_ZN41_INTERNAL_263a83fe_4_k_cu_f942d211_1363746thrust24THRUST_300001_SM_1000_NS12placeholders2_2E - _ZN41_INTERNAL_263a83fe_4_k_cu_f942d211_1363744cuda3std6ranges3__45__cpo9iter_moveE)
_ZN41_INTERNAL_263a83fe_4_k_cu_f942d211_1363744cuda3std6ranges3__45__cpo9iter_moveE:
	.zero		1
	.type		_ZN41_INTERNAL_263a83fe_4_k_cu_f942d211_1363746thrust24THRUST_300001_SM_1000_NS12placeholders2_2E,@object
	.size		_ZN41_INTERNAL_263a83fe_4_k_cu_f942d211_1363746thrust24THRUST_300001_SM_1000_NS12placeholders2_2E,(_ZN41_INTERNAL_263a83fe_4_k_cu_f942d211_1363746thrust24THRUST_300001_SM_1000_NS12placeholders2_4E - _ZN41_INTERNAL_263a83fe_4_k_cu_f942d211_1363746thrust24THRUST_300001_SM_1000_NS12placeholders2_2E)
_ZN41_INTERNAL_263a83fe_4_k_cu_f942d211_1363746thrust24THRUST_300001_SM_1000_NS12placeholders2_2E:
	.zero		1
	.type		_ZN41_INTERNAL_263a83fe_4_k_cu_f942d211_1363746thrust24THRUST_300001_SM_1000_NS12placeholders2_4E,@object
	.size		_ZN41_INTERNAL_263a83fe_4_k_cu_f942d211_1363746thrust24THRUST_300001_SM_1000_NS12placeholders2_4E,(_ZN41_INTERNAL_263a83fe_4_k_cu_f942d211_1363744cuda3std3__45__cpo3endE - _ZN41_INTERNAL_263a83fe_4_k_cu_f942d211_1363746thrust24THRUST_300001_SM_1000_NS12placeholders2_4E)
_ZN41_INTERNAL_263a83fe_4_k_cu_f942d211_1363746thrust24THRUST_300001_SM_1000_NS12placeholders2_4E:
	.zero		1
	.type		_ZN41_INTERNAL_263a83fe_4_k_cu_f942d211_1363744cuda3std3__45__cpo3endE,@object
	.size		_ZN41_INTERNAL_263a83fe_4_k_cu_f942d211_1363744cuda3std3__45__cpo3endE,(_ZN41_INTERNAL_263a83fe_4_k_cu_f942d211_1363744cuda3std6ranges3__45__cpo3endE - _ZN41_INTERNAL_263a83fe_4_k_cu_f942d211_1363744cuda3std3__45__cpo3endE)
_ZN41_INTERNAL_263a83fe_4_k_cu_f942d211_1363744cuda3std3__45__cpo3endE:
	.zero		1
	.type		_ZN41_INTERNAL_263a83fe_4_k_cu_f942d211_1363744cuda3std6ranges3__45__cpo3endE,@object
	.size		_ZN41_INTERNAL_263a83fe_4_k_cu_f942d211_1363744cuda3std6ranges3__45__cpo3endE,(_ZN41_INTERNAL_263a83fe_4_k_cu_f942d211_1363744cuda3std3__419piecewise_constructE - _ZN41_INTERNAL_263a83fe_4_k_cu_f942d211_1363744cuda3std6ranges3__45__cpo3endE)
_ZN41_INTERNAL_263a83fe_4_k_cu_f942d211_1363744cuda3std6ranges3__45__cpo3endE:
	.zero		1
	.type		_ZN41_INTERNAL_263a83fe_4_k_cu_f942d211_1363744cuda3std3__419piecewise_constructE,@object
	.size		_ZN41_INTERNAL_263a83fe_4_k_cu_f942d211_1363744cuda3std3__419piecewise_constructE,(_ZN41_INTERNAL_263a83fe_4_k_cu_f942d211_1363744cuda3std6ranges3__45__cpo5cdataE - _ZN41_INTERNAL_263a83fe_4_k_cu_f942d211_1363744cuda3std3__419piecewise_constructE)
_ZN41_INTERNAL_263a83fe_4_k_cu_f942d211_1363744cuda3std3__419piecewise_constructE:
	.zero		1
	.type		_ZN41_INTERNAL_263a83fe_4_k_cu_f942d211_1363744cuda3std6ranges3__45__cpo5cdataE,@object
	.size		_ZN41_INTERNAL_263a83fe_4_k_cu_f942d211_1363744cuda3std6ranges3__45__cpo5cdataE,(_ZN41_INTERNAL_263a83fe_4_k_cu_f942d211_1363746thrust24THRUST_300001_SM_1000_NS12placeholders2_8E - _ZN41_INTERNAL_263a83fe_4_k_cu_f942d211_1363744cuda3std6ranges3__45__cpo5cdataE)
_ZN41_INTERNAL_263a83fe_4_k_cu_f942d211_1363744cuda3std6ranges3__45__cpo5cdataE:
	.zero		1
	.type		_ZN41_INTERNAL_263a83fe_4_k_cu_f942d211_1363746thrust24THRUST_300001_SM_1000_NS12placeholders2_8E,@object
	.size		_ZN41_INTERNAL_263a83fe_4_k_cu_f942d211_1363746thrust24THRUST_300001_SM_1000_NS12placeholders2_8E,(_ZN41_INTERNAL_263a83fe_4_k_cu_f942d211_1363744cuda3std3__45__cpo4rendE - _ZN41_INTERNAL_263a83fe_4_k_cu_f942d211_1363746thrust24THRUST_300001_SM_1000_NS12placeholders2_8E)
_ZN41_INTERNAL_263a83fe_4_k_cu_f942d211_1363746thrust24THRUST_300001_SM_1000_NS12placeholders2_8E:
	.zero		1
	.type		_ZN41_INTERNAL_263a83fe_4_k_cu_f942d211_1363744cuda3std3__45__cpo4rendE,@object
	.size		_ZN41_INTERNAL_263a83fe_4_k_cu_f942d211_1363744cuda3std3__45__cpo4rendE,(_ZN41_INTERNAL_263a83fe_4_k_cu_f942d211_1363744cuda3std6ranges3__45__cpo9iter_swapE - _ZN41_INTERNAL_263a83fe_4_k_cu_f942d211_1363744cuda3std3__45__cpo4rendE)
_ZN41_INTERNAL_263a83fe_4_k_cu_f942d211_1363744cuda3std3__45__cpo4rendE:
	.zero		1
	.type		_ZN41_INTERNAL_263a83fe_4_k_cu_f942d211_1363744cuda3std6ranges3__45__cpo9iter_swapE,@object
	.size		_ZN41_INTERNAL_263a83fe_4_k_cu_f942d211_1363744cuda3std6ranges3__45__cpo9iter_swapE,(_ZN41_INTERNAL_263a83fe_4_k_cu_f942d211_1363744cuda3std3__48unexpectE - _ZN41_INTERNAL_263a83fe_4_k_cu_f942d211_1363744cuda3std6ranges3__45__cpo9iter_swapE)
_ZN41_INTERNAL_263a83fe_4_k_cu_f942d211_1363744cuda3std6ranges3__45__cpo9iter_swapE:
	.zero		1
	.type		_ZN41_INTERNAL_263a83fe_4_k_cu_f942d211_1363744cuda3std3__48unexpectE,@object
	.size		_ZN41_INTERNAL_263a83fe_4_k_cu_f942d211_1363744cuda3std3__48unexpectE,(_ZN41_INTERNAL_263a83fe_4_k_cu_f942d211_1363746thrust24THRUST_300001_SM_1000_NS6system6detail10sequential3seqE - _ZN41_INTERNAL_263a83fe_4_k_cu_f942d211_1363744cuda3std3__48unexpectE)
_ZN41_INTERNAL_263a83fe_4_k_cu_f942d211_1363744cuda3std3__48unexpectE:
	.zero		1
	.type		_ZN41_INTERNAL_263a83fe_4_k_cu_f942d211_1363746thrust24THRUST_300001_SM_1000_NS6system6detail10sequential3seqE,@object
	.size		_ZN41_INTERNAL_263a83fe_4_k_cu_f942d211_1363746thrust24THRUST_300001_SM_1000_NS6system6detail10sequential3seqE,(.L_29 - _ZN41_INTERNAL_263a83fe_4_k_cu_f942d211_1363746thrust24THRUST_300001_SM_1000_NS6system6detail10sequential3seqE)
_ZN41_INTERNAL_263a83fe_4_k_cu_f942d211_1363746thrust24THRUST_300001_SM_1000_NS6system6detail10sequential3seqE:
	.zero		1
.L_29:


//--------------------- .nv.constant0._ZN3cub18CUB_300001_SM_10006detail11EmptyKernelIvEEvv --------------------------
	.section	.nv.constant0._ZN3cub18CUB_300001_SM_10006detail11EmptyKernelIvEEvv,"a",@progbits
	.sectionflags	@""
	.align	4
.nv.constant0._ZN3cub18CUB_300001_SM_10006detail11EmptyKernelIvEEvv:
	.zero		896


//--------------------- SYMBOLS --------------------------

	.type		.nv.reservedSmem.offset0,@object
	.size		.nv.reservedSmem.offset0,0x4
